	.headerflags	@"EF_CUDA_TEXMODE_UNIFIED EF_CUDA_64BIT_ADDRESS EF_CUDA_ACCELERATORS EF_CUDA_SM90 EF_CUDA_VIRTUAL_SM(EF_CUDA_SM90)"
	.elftype	@"ET_EXEC"


//--------------------- .nv.info                  --------------------------
	.section	.nv.info,"",@"SHT_CUDA_INFO"
	.align	4


	//----- nvinfo : EIATTR_REGCOUNT
	.align		4
        /*0000*/ 	.byte	0x04, 0x2f
        /*0002*/ 	.short	(.L_1 - .L_0)
	.align		4
.L_0:
        /*0004*/ 	.word	index@(triton_poi_fused_constant_pad_nd_11)
        /*0008*/ 	.word	0x00000020


	//----- nvinfo : EIATTR_MIN_STACK_SIZE
	.align		4
.L_1:
        /*000c*/ 	.byte	0x04, 0x12
        /*000e*/ 	.short	(.L_3 - .L_2)
	.align		4
.L_2:
        /*0010*/ 	.word	index@(triton_poi_fused_constant_pad_nd_11)
        /*0014*/ 	.word	0x00000000


	//----- nvinfo : EIATTR_FRAME_SIZE
	.align		4
.L_3:
        /*0018*/ 	.byte	0x04, 0x11
        /*001a*/ 	.short	(.L_5 - .L_4)
	.align		4
.L_4:
        /*001c*/ 	.word	index@(triton_poi_fused_constant_pad_nd_11)
        /*0020*/ 	.word	0x00000000


	//----- nvinfo : EIATTR_MIN_STACK_SIZE
	.align		4
.L_5:
        /*0024*/ 	.byte	0x04, 0x12
        /*0026*/ 	.short	(.L_7 - .L_6)
	.align		4
.L_6:
        /*0028*/ 	.word	index@(triton_poi_fused_constant_pad_nd_11)
        /*002c*/ 	.word	0x00000000
.L_7:


//--------------------- .nv.info.triton_poi_fused_constant_pad_nd_11 --------------------------
	.section	.nv.info.triton_poi_fused_constant_pad_nd_11,"",@"SHT_CUDA_INFO"
	.sectionflags	@""
	.align	4


	//----- nvinfo : EIATTR_CUDA_API_VERSION
	.align		4
        /*0000*/ 	.byte	0x04, 0x37
        /*0002*/ 	.short	(.L_9 - .L_8)
.L_8:
        /*0004*/ 	.word	0x0000007c


	//----- nvinfo : EIATTR_KPARAM_INFO
	.align		4
.L_9:
        /*0008*/ 	.byte	0x04, 0x17
        /*000a*/ 	.short	(.L_11 - .L_10)
.L_10:
        /*000c*/ 	.word	0x00000000
        /*0010*/ 	.short	0x0003
        /*0012*/ 	.short	0x0014
        /*0014*/ 	.byte	0x00, 0xf0, 0x11, 0x00


	//----- nvinfo : EIATTR_KPARAM_INFO
	.align		4
.L_11:
        /*0018*/ 	.byte	0x04, 0x17
        /*001a*/ 	.short	(.L_13 - .L_12)
.L_12:
        /*001c*/ 	.word	0x00000000
        /*0020*/ 	.short	0x0002
        /*0022*/ 	.short	0x0010
        /*0024*/ 	.byte	0x00, 0xf0, 0x11, 0x00


	//----- nvinfo : EIATTR_KPARAM_INFO
	.align		4
.L_13:
        /*0028*/ 	.byte	0x04, 0x17
        /*002a*/ 	.short	(.L_15 - .L_14)
.L_14:
        /*002c*/ 	.word	0x00000000
        /*0030*/ 	.short	0x0001
        /*0032*/ 	.short	0x0008
        /*0034*/ 	.byte	0x00, 0xf4, 0x21, 0x00


	//----- nvinfo : EIATTR_KPARAM_INFO
	.align		4
.L_15:
        /*0038*/ 	.byte	0x04, 0x17
        /*003a*/ 	.short	(.L_17 - .L_16)
.L_16:
        /*003c*/ 	.word	0x00000000
        /*0040*/ 	.short	0x0000
        /*0042*/ 	.short	0x0000
        /*0044*/ 	.byte	0x00, 0xf4, 0x21, 0x00


	//----- nvinfo : EIATTR_SPARSE_MMA_MASK
	.align		4
.L_17:
        /*0048*/ 	.byte	0x03, 0x50
        /*004a*/ 	.short	0x0000


	//----- nvinfo : EIATTR_MAXREG_COUNT
	.align		4
        /*004c*/ 	.byte	0x03, 0x1b
        /*004e*/ 	.short	0x00ff


	//----- nvinfo : EIATTR_EXIT_INSTR_OFFSETS
	.align		4
        /*0050*/ 	.byte	0x04, 0x1c
        /*0052*/ 	.short	(.L_19 - .L_18)


	//   ....[0]....
.L_18:
        /*0054*/ 	.word	0x00000a10


	//   ....[1]....
        /*0058*/ 	.word	0x00000ac0


	//----- nvinfo : EIATTR_REQNTID
	.align		4
.L_19:
        /*005c*/ 	.byte	0x04, 0x10
        /*005e*/ 	.short	(.L_21 - .L_20)
.L_20:
        /*0060*/ 	.word	0x00000080
        /*0064*/ 	.word	0x00000001
        /*0068*/ 	.word	0x00000001


	//----- nvinfo : EIATTR_CBANK_PARAM_SIZE
	.align		4
.L_21:
        /*006c*/ 	.byte	0x03, 0x19
        /*006e*/ 	.short	0x0018


	//----- nvinfo : EIATTR_PARAM_CBANK
	.align		4
        /*0070*/ 	.byte	0x04, 0x0a
        /*0072*/ 	.short	(.L_23 - .L_22)
	.align		4
.L_22:
        /*0074*/ 	.word	index@(.nv.constant0.triton_poi_fused_constant_pad_nd_11)
        /*0078*/ 	.short	0x0210
        /*007a*/ 	.short	0x0018


	//----- nvinfo : EIATTR_SW_WAR
	.align		4
.L_23:
        /*007c*/ 	.byte	0x04, 0x36
        /*007e*/ 	.short	(.L_25 - .L_24)
.L_24:
        /*0080*/ 	.word	0x00000008
.L_25:


//--------------------- .nv.callgraph             --------------------------
	.section	.nv.callgraph,"",@"SHT_CUDA_CALLGRAPH"
	.align	4
	.sectionentsize	8
	.align		4
        /*0000*/ 	.word	0x00000000
	.align		4
        /*0004*/ 	.word	0xffffffff
	.align		4
        /*0008*/ 	.word	0x00000000
	.align		4
        /*000c*/ 	.word	0xfffffffe
	.align		4
        /*0010*/ 	.word	0x00000000
	.align		4
        /*0014*/ 	.word	0xfffffffd
	.align		4
        /*0018*/ 	.word	0x00000000
	.align		4
        /*001c*/ 	.word	0xfffffffc


//--------------------- .text.triton_poi_fused_constant_pad_nd_11 --------------------------
	.section	.text.triton_poi_fused_constant_pad_nd_11,"ax",@progbits
	.sectionflags	@"SHF_BARRIERS=1"
	.align	128
        .global         triton_poi_fused_constant_pad_nd_11
        .type           triton_poi_fused_constant_pad_nd_11,@function
        .size           triton_poi_fused_constant_pad_nd_11,(.L_x_1 - triton_poi_fused_constant_pad_nd_11)
        .other          triton_poi_fused_constant_pad_nd_11,@"STO_CUDA_ENTRY STV_DEFAULT"
triton_poi_fused_constant_pad_nd_11:
.text.triton_poi_fused_constant_pad_nd_11:
[----:B------:R-:W0:Y:S01]  /*0000*/  LDC R1, c[0x0][0x28] ;  /* 0x00000a00ff017b82 */ /* 0x000e220000000800 */
[----:B------:R-:W1:Y:S07]  /*0010*/  S2R R3, SR_CTAID.X ;  /* 0x0000000000037919 */ /* 0x000e6e0000002500 */
[----:B------:R-:W2:Y:S01]  /*0020*/  S2UR UR4, SR_CTAID.Y ;  /* 0x00000000000479c3 */ /* 0x000ea20000002600 */
[----:B------:R-:W-:Y:S01]  /*0030*/  CS2R R10, SRZ ;  /* 0x00000000000a7805 */ /* 0x000fe2000001ff00 */
[----:B------:R-:W-:Y:S01]  /*0040*/  ULDC.64 UR8, c[0x0][0x208] ;  /* 0x0000820000087ab9 */ /* 0x000fe20000000a00 */
[----:B------:R-:W3:Y:S01]  /*0050*/  S2R R2, SR_TID.X ;  /* 0x0000000000027919 */ /* 0x000ee20000002100 */
[----:B--2---:R-:W-:Y:S01]  /*0060*/  USHF.L.U32 UR4, UR4, 0x4, URZ ;  /* 0x0000000404047899 */ /* 0x004fe2000800063f */
[----:B-1----:R-:W-:-:S02]  /*0070*/  IMAD.SHL.U32 R3, R3, 0x40, RZ ;  /* 0x0000004003037824 */ /* 0x002fc400078e00ff */
[----:B---3--:R-:W-:Y:S01]  /*0080*/  IMAD.SHL.U32 R0, R2, 0x4, RZ ;  /* 0x0000000402007824 */ /* 0x008fe200078e00ff */
[----:B------:R-:W-:-:S04]  /*0090*/  SHF.R.U32.HI R9, RZ, 0x4, R2 ;  /* 0x00000004ff097819 */ /* 0x000fc80000011602 */
[----:B------:R-:W-:-:S05]  /*00a0*/  LOP3.LUT R0, R3, 0x3c, R0, 0xf8, !PT ;  /* 0x0000003c03007812 */ /* 0x000fca00078ef800 */
[----:B------:R-:W-:-:S05]  /*00b0*/  IMAD.HI R4, R0, 0x3e0f83e1, RZ ;  /* 0x3e0f83e100047827 */ /* 0x000fca00078e02ff */
[----:B------:R-:W-:-:S04]  /*00c0*/  SHF.R.U32.HI R5, RZ, 0x1f, R4 ;  /* 0x0000001fff057819 */ /* 0x000fc80000011604 */
[----:B------:R-:W-:Y:S02]  /*00d0*/  LEA.HI.SX32 R7, R4, R5, 0x1a ;  /* 0x0000000504077211 */ /* 0x000fe400078fd2ff */
[----:B------:R-:W1:Y:S03]  /*00e0*/  LDC.64 R4, c[0x0][0x210] ;  /* 0x00008400ff047b82 */ /* 0x000e660000000a00 */
[----:B------:R-:W-:-:S04]  /*00f0*/  IMAD R6, R7, -0x108, R0 ;  /* 0xfffffef807067824 */ /* 0x000fc800078e0200 */
[----:B------:R-:W-:Y:S02]  /*0100*/  VIADD R8, R6, 0xffffff9c ;  /* 0xffffff9c06087836 */ /* 0x000fe40000000000 */
[----:B------:R-:W-:-:S03]  /*0110*/  IMAD R6, R7, 0x40, R6 ;  /* 0x0000004007067824 */ /* 0x000fc600078e0206 */
[----:B------:R-:W-:Y:S01]  /*0120*/  ISETP.GE.U32.AND P0, PT, R8, 0x40, PT ;  /* 0x000000400800780c */ /* 0x000fe20003f06070 */
[----:B------:R-:W-:Y:S01]  /*0130*/  VIADD R8, R0, 0xffff98e0 ;  /* 0xffff98e000087836 */ /* 0x000fe20000000000 */
[----:B------:R-:W-:Y:S01]  /*0140*/  SGXT.U32 R0, R9, 0x3 ;  /* 0x000000030900781a */ /* 0x000fe20000000000 */
[----:B------:R-:W-:-:S03]  /*0150*/  VIADD R7, R6, 0xffffe69c ;  /* 0xffffe69c06077836 */ /* 0x000fc60000000000 */
[----:B------:R-:W-:Y:S02]  /*0160*/  ISETP.LT.U32.AND P0, PT, R8, 0x4200, !P0 ;  /* 0x000042000800780c */ /* 0x000fe40004701070 */
[----:B------:R-:W-:Y:S02]  /*0170*/  CS2R R8, SRZ ;  /* 0x0000000000087805 */ /* 0x000fe4000001ff00 */
[----:B------:R-:W-:-:S04]  /*0180*/  LOP3.LUT R0, R0, UR4, RZ, 0xfc, !PT ;  /* 0x0000000400007c12 */ /* 0x000fc8000f8efcff */
[C---:B------:R-:W-:Y:S01]  /*0190*/  ISETP.LT.AND P3, PT, R0.reuse, 0xc, P0 ;  /* 0x0000000c0000780c */ /* 0x040fe20000761270 */
[C---:B------:R-:W-:Y:S01]  /*01a0*/  IMAD R13, R0.reuse, 0x1000, R7 ;  /* 0x00001000000d7824 */ /* 0x040fe200078e0207 */
[----:B------:R-:W-:-:S03]  /*01b0*/  LOP3.LUT R0, R0, 0x8, RZ, 0xfc, !PT ;  /* 0x0000000800007812 */ /* 0x000fc600078efcff */
[----:B-1----:R-:W-:Y:S01]  /*01c0*/  IMAD.WIDE R12, R13, 0x4, R4 ;  /* 0x000000040d0c7825 */ /* 0x002fe200078e0204 */
[----:B------:R-:W-:-:S03]  /*01d0*/  ISETP.LT.AND P1, PT, R0, 0xc, P0 ;  /* 0x0000000c0000780c */ /* 0x000fc60000721270 */
[----:B------:R-:W-:-:S04]  /*01e0*/  IMAD R15, R0, 0x1000, R7 ;  /* 0x00001000000f7824 */ /* 0x000fc800078e0207 */
[----:B------:R1:W2:Y:S01]  /*01f0*/  @P3 LDG.E.EL.128 R8, desc[UR8][R12.64] ;  /* 0x000000080c083981 */ /* 0x0002a2000c2e1d00 */
[----:B------:R-:W-:Y:S01]  /*0200*/  IMAD.WIDE R14, R15, 0x4, R4 ;  /* 0x000000040f0e7825 */ /* 0x000fe200078e0204 */
[----:B------:R-:W-:Y:S02]  /*0210*/  CS2R R4, SRZ ;  /* 0x0000000000047805 */ /* 0x000fe4000001ff00 */
[----:B------:R-:W-:-:S06]  /*0220*/  CS2R R6, SRZ ;  /* 0x0000000000067805 */ /* 0x000fcc000001ff00 */
[----:B------:R3:W4:Y:S01]  /*0230*/  @P1 LDG.E.EL.128 R4, desc[UR8][R14.64] ;  /* 0x000000080e041981 */ /* 0x000722000c2e1d00 */
[----:B------:R-:W5:Y:S01]  /*0240*/  S2UR UR6, SR_CgaCtaId ;  /* 0x00000000000679c3 */ /* 0x000f620000008800 */
[C---:B------:R-:W-:Y:S01]  /*0250*/  IMAD.SHL.U32 R19, R2.reuse, 0x4, RZ ;  /* 0x0000000402137824 */ /* 0x040fe200078e00ff */
[----:B------:R-:W-:Y:S01]  /*0260*/  LOP3.LUT R17, R2, 0x40, RZ, 0xc0, !PT ;  /* 0x0000004002117812 */ /* 0x000fe200078ec0ff */
[----:B------:R-:W-:Y:S01]  /*0270*/  UMOV UR5, 0x400 ;  /* 0x0000040000057882 */ /* 0x000fe20000000000 */
[--C-:B-1----:R-:W-:Y:S02]  /*0280*/  SHF.R.U32.HI R12, RZ, 0x4, R2.reuse ;  /* 0x00000004ff0c7819 */ /* 0x102fe40000011602 */
[----:B------:R-:W-:Y:S02]  /*0290*/  LOP3.LUT R0, R19, 0xc0, RZ, 0xc0, !PT ;  /* 0x000000c013007812 */ /* 0x000fe400078ec0ff */
[----:B---3--:R-:W-:-:S03]  /*02a0*/  SHF.R.U32.HI R14, RZ, 0x6, R2 ;  /* 0x00000006ff0e7819 */ /* 0x008fc60000011602 */
[----:B------:R-:W-:-:S05]  /*02b0*/  IMAD R0, R17, 0x4, R0 ;  /* 0x0000000411007824 */ /* 0x000fca00078e0200 */
[----:B------:R-:W-:Y:S01]  /*02c0*/  LOP3.LUT R20, R0, 0x3c, R19, 0xf8, !PT ;  /* 0x0000003c00147812 */ /* 0x000fe200078ef813 */
[----:B-----5:R-:W-:-:S06]  /*02d0*/  UPRMT UR5, UR6, 0x654, UR5 ;  /* 0x0000065406057896 */ /* 0x020fcc0008000005 */
[----:B------:R-:W-:Y:S02]  /*02e0*/  LEA.HI R13, R0, UR5, RZ, 0x1c ;  /* 0x00000005000d7c11 */ /* 0x000fe4000f8fe0ff */
[----:B------:R-:W-:Y:S02]  /*02f0*/  LOP3.LUT R0, R3, 0x3f, R2, 0xf8, !PT ;  /* 0x0000003f03007812 */ /* 0x000fe400078ef802 */
[----:B------:R-:W-:Y:S01]  /*0300*/  LOP3.LUT R2, R2, 0x7f, RZ, 0xc0, !PT ;  /* 0x0000007f02027812 */ /* 0x000fe200078ec0ff */
[----:B------:R-:W-:Y:S01]  /*0310*/  IMAD R20, R20, 0x4, R13 ;  /* 0x0000000414147824 */ /* 0x000fe200078e020d */
[----:B------:R-:W-:Y:S02]  /*0320*/  LOP3.LUT R3, R12, 0x4, RZ, 0xc0, !PT ;  /* 0x000000040c037812 */ /* 0x000fe400078ec0ff */
[----:B------:R-:W-:Y:S02]  /*0330*/  LOP3.LUT R15, R2, 0x180, RZ, 0xfc, !PT ;  /* 0x00000180020f7812 */ /* 0x000fe400078efcff */
[----:B------:R-:W-:Y:S01]  /*0340*/  SGXT.U32 R12, R14, 0x1 ;  /* 0x000000010e0c781a */ /* 0x000fe20000000000 */
[----:B------:R-:W-:Y:S01]  /*0350*/  VIADD R3, R3, UR5 ;  /* 0x0000000503037c36 */ /* 0x000fe20008000000 */
[----:B------:R-:W-:-:S02]  /*0360*/  LOP3.LUT R14, R2, 0x100, RZ, 0xfc, !PT ;  /* 0x00000100020e7812 */ /* 0x000fc400078efcff */
[----:B------:R-:W-:Y:S01]  /*0370*/  SHF.R.U32.HI R19, RZ, 0x4, R15 ;  /* 0x00000004ff137819 */ /* 0x000fe2000001160f */
[----:B------:R-:W-:Y:S01]  /*0380*/  IMAD R18, R2, 0x4, R3 ;  /* 0x0000000402127824 */ /* 0x000fe200078e0203 */
[----:B------:R-:W-:Y:S02]  /*0390*/  LOP3.LUT R12, R12, UR4, RZ, 0xfc, !PT ;  /* 0x000000040c0c7c12 */ /* 0x000fe4000f8efcff */
[----:B------:R-:W-:Y:S02]  /*03a0*/  LOP3.LUT R13, R2, 0x80, RZ, 0xfc, !PT ;  /* 0x00000080020d7812 */ /* 0x000fe400078efcff */
[----:B------:R-:W-:Y:S01]  /*03b0*/  SHF.R.U32.HI R14, RZ, 0x4, R14 ;  /* 0x00000004ff0e7819 */ /* 0x000fe2000001160e */
[C---:B------:R-:W-:Y:S01]  /*03c0*/  IMAD.HI R17, R12.reuse, 0x55555556, RZ ;  /* 0x555555560c117827 */ /* 0x040fe200078e02ff */
[----:B------:R-:W-:Y:S02]  /*03d0*/  LOP3.LUT R22, R19, 0x1c, RZ, 0xc0, !PT ;  /* 0x0000001c13167812 */ /* 0x000fe400078ec0ff */
[----:B------:R-:W-:-:S02]  /*03e0*/  LOP3.LUT R3, R12, 0x2, RZ, 0xfc, !PT ;  /* 0x000000020c037812 */ /* 0x000fc400078efcff */
[----:B------:R-:W-:Y:S01]  /*03f0*/  SHF.R.U32.HI R13, RZ, 0x4, R13 ;  /* 0x00000004ff0d7819 */ /* 0x000fe2000001160d */
[----:B------:R-:W-:Y:S01]  /*0400*/  VIADD R23, R22, UR5 ;  /* 0x0000000516177c36 */ /* 0x000fe20008000000 */
[----:B------:R-:W-:Y:S01]  /*0410*/  LOP3.LUT R16, R14, 0x14, RZ, 0xc0, !PT ;  /* 0x000000140e107812 */ /* 0x000fe200078ec0ff */
[----:B------:R-:W-:Y:S01]  /*0420*/  IMAD.HI R22, R3, 0x55555556, RZ ;  /* 0x5555555603167827 */ /* 0x000fe200078e02ff */
[----:B------:R-:W-:Y:S02]  /*0430*/  LOP3.LUT R14, R12, 0xc, RZ, 0xfc, !PT ;  /* 0x0000000c0c0e7812 */ /* 0x000fe400078efcff */
[----:B------:R-:W-:Y:S01]  /*0440*/  LOP3.LUT R15, R13, 0xc, RZ, 0xc0, !PT ;  /* 0x0000000c0d0f7812 */ /* 0x000fe200078ec0ff */
[----:B------:R-:W-:Y:S01]  /*0450*/  VIADD R21, R16, UR5 ;  /* 0x0000000510157c36 */ /* 0x000fe20008000000 */
[----:B------:R-:W-:Y:S01]  /*0460*/  LEA.HI R22, R22, R22, RZ, 0x1 ;  /* 0x0000001616167211 */ /* 0x000fe200078f08ff */
[----:B------:R-:W-:Y:S01]  /*0470*/  IMAD.HI R14, R14, 0x55555556, RZ ;  /* 0x555555560e0e7827 */ /* 0x000fe200078e02ff */
[----:B------:R-:W-:-:S02]  /*0480*/  ISETP.GE.AND P0, PT, R0, 0x11040, PT ;  /* 0x000110400000780c */ /* 0x000fc40003f06270 */
[----:B------:R-:W-:Y:S01]  /*0490*/  LEA.HI R17, R17, R17, RZ, 0x1 ;  /* 0x0000001111117211 */ /* 0x000fe200078f08ff */
[----:B------:R-:W-:Y:S01]  /*04a0*/  VIADD R19, R15, UR5 ;  /* 0x000000050f137c36 */ /* 0x000fe20008000000 */
[----:B------:R-:W-:Y:S01]  /*04b0*/  LEA.HI R24, R14, R14, RZ, 0x1 ;  /* 0x0000000e0e187211 */ /* 0x000fe200078f08ff */
[C---:B------:R-:W-:Y:S01]  /*04c0*/  IMAD R16, R2.reuse, 0x4, R21 ;  /* 0x0000000402107824 */ /* 0x040fe200078e0215 */
[----:B------:R-:W-:Y:S01]  /*04d0*/  ISETP.LT.AND P2, PT, R3, 0xc, !P0 ;  /* 0x0000000c0300780c */ /* 0x000fe20004741270 */
[----:B------:R-:W-:Y:S01]  /*04e0*/  IMAD R14, R2, 0x4, R19 ;  /* 0x00000004020e7824 */ /* 0x000fe200078e0213 */
[----:B------:R-:W-:Y:S01]  /*04f0*/  LOP3.LUT R13, R12, 0xc, RZ, 0xfc, !PT ;  /* 0x0000000c0c0d7812 */ /* 0x000fe200078efcff */
[----:B------:R-:W-:Y:S01]  /*0500*/  IMAD R19, R22, -0x3, R3 ;  /* 0xfffffffd16137824 */ /* 0x000fe200078e0203 */
[----:B------:R-:W-:Y:S01]  /*0510*/  ISETP.LT.AND P6, PT, R12, 0xc, !P0 ;  /* 0x0000000c0c00780c */ /* 0x000fe200047c1270 */
[----:B------:R-:W-:Y:S02]  /*0520*/  IMAD R15, R17, -0x3, R12 ;  /* 0xfffffffd110f7824 */ /* 0x000fe400078e020c */
[----:B------:R-:W-:-:S02]  /*0530*/  IMAD R19, R22, 0x330c0, R19 ;  /* 0x000330c016137824 */ /* 0x000fc400078e0213 */
[----:B------:R-:W-:Y:S02]  /*0540*/  IMAD R26, R0, 0x3, R15 ;  /* 0x00000003001a7824 */ /* 0x000fe400078e020f */
[----:B------:R-:W-:Y:S02]  /*0550*/  IMAD R15, R24, -0x3, R13 ;  /* 0xfffffffd180f7824 */ /* 0x000fe400078e020d */
[----:B------:R-:W-:Y:S02]  /*0560*/  IMAD R13, R2, 0x4, R23 ;  /* 0x00000004020d7824 */ /* 0x000fe400078e0217 */
[----:B------:R-:W-:Y:S02]  /*0570*/  IMAD R17, R17, 0x330c0, R26 ;  /* 0x000330c011117824 */ /* 0x000fe400078e021a */
[----:B------:R-:W-:Y:S02]  /*0580*/  IMAD R19, R0, 0x3, R19 ;  /* 0x0000000300137824 */ /* 0x000fe400078e0213 */
[----:B------:R-:W-:Y:S01]  /*0590*/  IMAD R15, R24, 0x330c0, R15 ;  /* 0x000330c0180f7824 */ /* 0x000fe200078e020f */
[----:B--2---:R-:W-:-:S02]  /*05a0*/  SEL R3, R8, RZ, P3 ;  /* 0x000000ff08037207 */ /* 0x004fc40001800000 */
[----:B------:R-:W-:Y:S02]  /*05b0*/  SEL R9, R9, RZ, P3 ;  /* 0x000000ff09097207 */ /* 0x000fe40001800000 */
[----:B------:R-:W-:Y:S01]  /*05c0*/  SEL R25, R10, RZ, P3 ;  /* 0x000000ff0a197207 */ /* 0x000fe20001800000 */
[----:B------:R-:W-:Y:S01]  /*05d0*/  STS [R20], R3 ;  /* 0x0000000314007388 */ /* 0x000fe20000000800 */
[----:B------:R-:W-:Y:S02]  /*05e0*/  SEL R8, R11, RZ, P3 ;  /* 0x000000ff0b087207 */ /* 0x000fe40001800000 */
[----:B------:R-:W-:Y:S01]  /*05f0*/  LOP3.LUT R10, R12, 0x4, RZ, 0xfc, !PT ;  /* 0x000000040c0a7812 */ /* 0x000fe200078efcff */
[----:B------:R-:W-:Y:S01]  /*0600*/  STS [R20+0x4], R9 ;  /* 0x0000040914007388 */ /* 0x000fe20000000800 */
[----:B----4-:R-:W-:Y:S02]  /*0610*/  SEL R11, R4, RZ, P1 ;  /* 0x000000ff040b7207 */ /* 0x010fe40000800000 */
[----:B------:R-:W-:Y:S01]  /*0620*/  SEL R5, R5, RZ, P1 ;  /* 0x000000ff05057207 */ /* 0x000fe20000800000 */
[----:B------:R1:W-:Y:S01]  /*0630*/  STS [R20+0x8], R25 ;  /* 0x0000081914007388 */ /* 0x0003e20000000800 */
[----:B------:R-:W-:Y:S01]  /*0640*/  SEL R27, R6, RZ, P1 ;  /* 0x000000ff061b7207 */ /* 0x000fe20000800000 */
[C---:B------:R-:W-:Y:S01]  /*0650*/  IMAD.HI R2, R10.reuse, 0x55555556, RZ ;  /* 0x555555560a027827 */ /* 0x040fe200078e02ff */
[----:B------:R-:W-:Y:S01]  /*0660*/  SEL R29, R7, RZ, P1 ;  /* 0x000000ff071d7207 */ /* 0x000fe20000800000 */
[----:B------:R-:W-:Y:S01]  /*0670*/  STS [R20+0xc], R8 ;  /* 0x00000c0814007388 */ /* 0x000fe20000000800 */
[----:B------:R-:W-:Y:S01]  /*0680*/  BAR.SYNC.DEFER_BLOCKING 0x0 ;  /* 0x0000000000007b1d */ /* 0x000fe20000010000 */
[----:B------:R-:W-:-:S02]  /*0690*/  ISETP.LT.AND P1, PT, R10, 0xc, !P0 ;  /* 0x0000000c0a00780c */ /* 0x000fc40004721270 */
[----:B-1----:R-:W-:Y:S02]  /*06a0*/  LEA.HI R25, R2, R2, RZ, 0x1 ;  /* 0x0000000202197211 */ /* 0x002fe400078f08ff */
[----:B------:R-:W-:-:S03]  /*06b0*/  LOP3.LUT R4, R12, 0x6, RZ, 0xfc, !PT ;  /* 0x000000060c047812 */ /* 0x000fc600078efcff */
[----:B------:R-:W1:Y:S01]  /*06c0*/  LDC.64 R2, c[0x0][0x218] ;  /* 0x00008600ff027b82 */ /* 0x000e620000000a00 */
[----:B------:R-:W-:Y:S01]  /*06d0*/  LOP3.LUT R7, R12, 0x8, RZ, 0xfc, !PT ;  /* 0x000000080c077812 */ /* 0x000fe200078efcff */
[----:B------:R-:W-:Y:S01]  /*06e0*/  IMAD R6, R25, -0x3, R10 ;  /* 0xfffffffd19067824 */ /* 0x000fe200078e020a */
[----:B------:R-:W-:Y:S02]  /*06f0*/  ISETP.LT.AND P3, PT, R4, 0xc, !P0 ;  /* 0x0000000c0400780c */ /* 0x000fe40004761270 */
[----:B------:R-:W-:Y:S01]  /*0700*/  ISETP.LT.AND P4, PT, R7, 0xc, !P0 ;  /* 0x0000000c0700780c */ /* 0x000fe20004781270 */
[----:B------:R-:W-:Y:S02]  /*0710*/  IMAD R25, R25, 0x330c0, R6 ;  /* 0x000330c019197824 */ /* 0x000fe400078e0206 */
[----:B------:R-:W-:Y:S01]  /*0720*/  IMAD.HI R6, R7, 0x55555556, RZ ;  /* 0x5555555607067827 */ /* 0x000fe200078e02ff */
[----:B------:R-:W2:Y:S04]  /*0730*/  LDS R21, [R18] ;  /* 0x0000000012157984 */ /* 0x000ea80000000800 */
[----:B------:R-:W3:Y:S04]  /*0740*/  LDS R23, [R14+0x200] ;  /* 0x000200000e177984 */ /* 0x000ee80000000800 */
[----:B------:R-:W4:Y:S04]  /*0750*/  LDS R9, [R16+0x400] ;  /* 0x0004000010097984 */ /* 0x000f280000000800 */
[----:B------:R-:W5:Y:S01]  /*0760*/  LDS R8, [R13+0x600] ;  /* 0x000600000d087984 */ /* 0x000f620000000800 */
[----:B------:R-:W-:Y:S06]  /*0770*/  BAR.SYNC.DEFER_BLOCKING 0x0 ;  /* 0x0000000000007b1d */ /* 0x000fec0000010000 */
[----:B------:R-:W-:Y:S04]  /*0780*/  STS [R20], R11 ;  /* 0x0000000b14007388 */ /* 0x000fe80000000800 */
[----:B------:R1:W-:Y:S04]  /*0790*/  STS [R20+0x4], R5 ;  /* 0x0000040514007388 */ /* 0x0003e80000000800 */
[----:B------:R1:W-:Y:S04]  /*07a0*/  STS [R20+0x8], R27 ;  /* 0x0000081b14007388 */ /* 0x0003e80000000800 */
[----:B------:R1:W-:Y:S02]  /*07b0*/  STS [R20+0xc], R29 ;  /* 0x00000c1d14007388 */ /* 0x0003e40000000800 */
[----:B01----:R-:W-:Y:S01]  /*07c0*/  LOP3.LUT R5, R12, 0xa, RZ, 0xfc, !PT ;  /* 0x0000000a0c057812 */ /* 0x003fe200078efcff */
[----:B------:R-:W-:Y:S01]  /*07d0*/  BAR.SYNC.DEFER_BLOCKING 0x0 ;  /* 0x0000000000007b1d */ /* 0x000fe20000010000 */
[----:B------:R-:W-:-:S02]  /*07e0*/  IMAD.HI R27, R4, 0x55555556, RZ ;  /* 0x55555556041b7827 */ /* 0x000fc400078e02ff */
[C---:B------:R-:W-:Y:S02]  /*07f0*/  ISETP.LT.AND P5, PT, R5.reuse, 0xc, !P0 ;  /* 0x0000000c0500780c */ /* 0x040fe400047a1270 */
[----:B------:R-:W-:Y:S01]  /*0800*/  ISETP.GT.AND P0, PT, RZ, UR4, !P0 ;  /* 0x00000004ff007c0c */ /* 0x000fe2000c704270 */
[----:B------:R-:W-:Y:S01]  /*0810*/  IMAD.HI R20, R5, 0x55555556, RZ ;  /* 0x5555555605147827 */ /* 0x000fe200078e02ff */
[----:B------:R-:W-:Y:S01]  /*0820*/  LEA.HI R27, R27, R27, RZ, 0x1 ;  /* 0x0000001b1b1b7211 */ /* 0x000fe200078f08ff */
[----:B------:R0:W1:Y:S04]  /*0830*/  LDS R10, [R18] ;  /* 0x00000000120a7984 */ /* 0x0000680000000800 */
[----:B------:R-:W1:Y:S04]  /*0840*/  LDS R14, [R14+0x200] ;  /* 0x000200000e0e7984 */ /* 0x000e680000000800 */
[----:B------:R2:W1:Y:S01]  /*0850*/  LDS R11, [R16+0x400] ;  /* 0x00040000100b7984 */ /* 0x0004620000000800 */
[----:B0-----:R-:W-:Y:S01]  /*0860*/  LEA.HI R18, R20, R20, RZ, 0x1 ;  /* 0x0000001414127211 */ /* 0x001fe200078f08ff */
[----:B------:R-:W-:-:S04]  /*0870*/  IMAD R20, R27, -0x3, R4 ;  /* 0xfffffffd1b147824 */ /* 0x000fc800078e0204 */
[----:B------:R-:W-:Y:S01]  /*0880*/  IMAD R22, R18, -0x3, R5 ;  /* 0xfffffffd12167824 */ /* 0x000fe200078e0205 */
[----:B--2---:R-:W-:Y:S01]  /*0890*/  LEA.HI R16, R6, R6, RZ, 0x1 ;  /* 0x0000000606107211 */ /* 0x004fe200078f08ff */
[----:B------:R-:W-:Y:S02]  /*08a0*/  IMAD R27, R27, 0x330c0, R20 ;  /* 0x000330c01b1b7824 */ /* 0x000fe400078e0214 */
[----:B------:R-:W-:-:S04]  /*08b0*/  IMAD.WIDE R4, R17, 0x4, R2 ;  /* 0x0000000411047825 */ /* 0x000fc800078e0202 */
[----:B------:R-:W-:Y:S01]  /*08c0*/  IMAD R29, R16, -0x3, R7 ;  /* 0xfffffffd101d7824 */ /* 0x000fe200078e0207 */
[----:B------:R0:W-:Y:S01]  /*08d0*/  @P6 STG.E desc[UR8][R4.64], R21 ;  /* 0x0000001504006986 */ /* 0x0001e2000c101908 */
[----:B------:R-:W-:Y:S02]  /*08e0*/  IMAD R18, R18, 0x330c0, R22 ;  /* 0x000330c012127824 */ /* 0x000fe400078e0216 */
[----:B------:R-:W-:Y:S02]  /*08f0*/  IMAD R29, R16, 0x330c0, R29 ;  /* 0x000330c0101d7824 */ /* 0x000fe400078e021d */
[----:B------:R-:W-:-:S04]  /*0900*/  IMAD.WIDE R6, R19, 0x4, R2 ;  /* 0x0000000413067825 */ /* 0x000fc800078e0202 */
[C---:B------:R-:W-:Y:S01]  /*0910*/  IMAD R17, R0.reuse, 0x3, R25 ;  /* 0x0000000300117824 */ /* 0x040fe200078e0219 */
[----:B---3--:R2:W-:Y:S01]  /*0920*/  @P2 STG.E desc[UR8][R6.64], R23 ;  /* 0x0000001706002986 */ /* 0x0085e2000c101908 */
[C---:B------:R-:W-:Y:S02]  /*0930*/  IMAD R19, R0.reuse, 0x3, R27 ;  /* 0x0000000300137824 */ /* 0x040fe400078e021b */
[C---:B------:R-:W-:Y:S02]  /*0940*/  IMAD R20, R0.reuse, 0x3, R15 ;  /* 0x0000000300147824 */ /* 0x040fe400078e020f */
[C---:B------:R-:W-:Y:S02]  /*0950*/  IMAD R25, R0.reuse, 0x3, R29 ;  /* 0x0000000300197824 */ /* 0x040fe400078e021d */
[----:B------:R-:W-:Y:S02]  /*0960*/  IMAD R15, R0, 0x3, R18 ;  /* 0x00000003000f7824 */ /* 0x000fe400078e0212 */
[----:B------:R-:W-:-:S04]  /*0970*/  IMAD.WIDE R16, R17, 0x4, R2 ;  /* 0x0000000411107825 */ /* 0x000fc800078e0202 */
[--C-:B------:R-:W-:Y:S01]  /*0980*/  IMAD.WIDE R18, R19, 0x4, R2.reuse ;  /* 0x0000000413127825 */ /* 0x100fe200078e0202 */
[----:B----4-:R4:W-:Y:S03]  /*0990*/  @P1 STG.E desc[UR8][R16.64], R9 ;  /* 0x0000000910001986 */ /* 0x0109e6000c101908 */
[--C-:B------:R-:W-:Y:S01]  /*09a0*/  IMAD.WIDE R24, R25, 0x4, R2.reuse ;  /* 0x0000000419187825 */ /* 0x100fe200078e0202 */
[----:B-----5:R4:W-:Y:S03]  /*09b0*/  @P3 STG.E desc[UR8][R18.64], R8 ;  /* 0x0000000812003986 */ /* 0x0209e6000c101908 */
[--C-:B0-----:R-:W-:Y:S01]  /*09c0*/  IMAD.WIDE R4, R15, 0x4, R2.reuse ;  /* 0x000000040f047825 */ /* 0x101fe200078e0202 */
[----:B-1----:R4:W-:Y:S03]  /*09d0*/  @P4 STG.E desc[UR8][R24.64], R10 ;  /* 0x0000000a18004986 */ /* 0x0029e6000c101908 */
[----:B--2---:R-:W-:Y:S01]  /*09e0*/  IMAD.WIDE R6, R20, 0x4, R2 ;  /* 0x0000000414067825 */ /* 0x004fe200078e0202 */
[----:B------:R4:W-:Y:S04]  /*09f0*/  @P5 STG.E desc[UR8][R4.64], R14 ;  /* 0x0000000e04005986 */ /* 0x0009e8000c101908 */
[----:B------:R4:W-:Y:S01]  /*0a00*/  @P0 STG.E desc[UR8][R6.64], R11 ;  /* 0x0000000b06000986 */ /* 0x0009e2000c101908 */
[----:B------:R-:W-:Y:S05]  /*0a10*/  @!P0 EXIT ;  /* 0x000000000000894d */ /* 0x000fea0003800000 */
[----:B------:R-:W0:Y:S01]  /*0a20*/  LDS R13, [R13+0x600] ;  /* 0x000600000d0d7984 */ /* 0x000e220000000800 */
[C---:B----4-:R-:W-:Y:S02]  /*0a30*/  LOP3.LUT R4, R12.reuse, 0xe, RZ, 0xfc, !PT ;  /* 0x0000000e0c047812 */ /* 0x050fe400078efcff */
[----:B------:R-:W-:-:S03]  /*0a40*/  LOP3.LUT R5, R12, 0xe, RZ, 0xfc, !PT ;  /* 0x0000000e0c057812 */ /* 0x000fc600078efcff */
[----:B------:R-:W-:-:S05]  /*0a50*/  IMAD.HI R4, R4, 0x55555556, RZ ;  /* 0x5555555604047827 */ /* 0x000fca00078e02ff */
[----:B------:R-:W-:-:S05]  /*0a60*/  LEA.HI R4, R4, R4, RZ, 0x1 ;  /* 0x0000000404047211 */ /* 0x000fca00078f08ff */
[----:B------:R-:W-:-:S04]  /*0a70*/  IMAD R5, R4, -0x3, R5 ;  /* 0xfffffffd04057824 */ /* 0x000fc800078e0205 */
[----:B------:R-:W-:-:S04]  /*0a80*/  IMAD R5, R4, 0x330c0, R5 ;  /* 0x000330c004057824 */ /* 0x000fc800078e0205 */
[----:B------:R-:W-:-:S04]  /*0a90*/  IMAD R5, R0, 0x3, R5 ;  /* 0x0000000300057824 */ /* 0x000fc800078e0205 */
[----:B------:R-:W-:-:S05]  /*0aa0*/  IMAD.WIDE R2, R5, 0x4, R2 ;  /* 0x0000000405027825 */ /* 0x000fca00078e0202 */
[----:B0-----:R-:W-:Y:S01]  /*0ab0*/  STG.E desc[UR8][R2.64], R13 ;  /* 0x0000000d02007986 */ /* 0x001fe2000c101908 */
[----:B------:R-:W-:Y:S05]  /*0ac0*/  EXIT ;  /* 0x000000000000794d */ /* 0x000fea0003800000 */
.L_x_0:
[----:B------:R-:W-:-:S00]  /*0ad0*/  BRA `(.L_x_0) ;  /* 0xfffffffc00fc7947 */ /* 0x000fc0000383ffff */
[----:B------:R-:W-:-:S00]  /*0ae0*/  NOP ;  /* 0x0000000000007918 */ /* 0x000fc00000000000 */
        /* <DEDUP_REMOVED lines=9> */
.L_x_1:


//--------------------- .nv.shared.triton_poi_fused_constant_pad_nd_11 --------------------------
	.section	.nv.shared.triton_poi_fused_constant_pad_nd_11,"aw",@nobits
	.sectionflags	@""
	.align	16
	.zero		1024


//--------------------- .nv.constant0.triton_poi_fused_constant_pad_nd_11 --------------------------
	.section	.nv.constant0.triton_poi_fused_constant_pad_nd_11,"a",@progbits
	.sectionflags	@""
	.align	4
.nv.constant0.triton_poi_fused_constant_pad_nd_11:
	.zero		552
